//
// Generated by NVIDIA NVVM Compiler
//
// Compiler Build ID: CL-36424714
// Cuda compilation tools, release 13.0, V13.0.88
// Based on NVVM 20.0.0
//

.version 9.0
.target sm_100
.address_size 64

	// .globl	_Z24calculate_GramMatrix_GPUPhS_

.visible .entry _Z24calculate_GramMatrix_GPUPhS_(
	.param .u64 .ptr .align 1 _Z24calculate_GramMatrix_GPUPhS__param_0,
	.param .u64 .ptr .align 1 _Z24calculate_GramMatrix_GPUPhS__param_1
)
{
	.reg .pred 	%p<2>;
	.reg .b16 	%rs<28>;
	.reg .b32 	%r<12>;
	.reg .b64 	%rd<11>;

	ld.param.u64 	%rd1, [_Z24calculate_GramMatrix_GPUPhS__param_0];
	ld.param.u64 	%rd2, [_Z24calculate_GramMatrix_GPUPhS__param_1];
	mov.u32 	%r2, %ctaid.x;
	mov.u32 	%r3, %ntid.x;
	mov.u32 	%r4, %tid.x;
	mad.lo.s32 	%r1, %r2, %r3, %r4;
	setp.gt.s32 	%p1, %r1, 8;
	@%p1 bra 	$L__BB0_2;
	cvta.to.global.u64 	%rd3, %rd2;
	cvta.to.global.u64 	%rd4, %rd1;
	mul.hi.s32 	%r5, %r1, 1431655766;
	shr.u32 	%r6, %r5, 31;
	add.s32 	%r7, %r5, %r6;
	mul.lo.s32 	%r8, %r7, 3;
	sub.s32 	%r9, %r1, %r8;
	mul.lo.s32 	%r10, %r9, 9;
	mul.lo.s32 	%r11, %r7, 9;
	cvt.s64.s32 	%rd5, %r11;
	add.s64 	%rd6, %rd4, %rd5;
	ld.global.u8 	%rs1, [%rd6];
	cvt.s64.s32 	%rd7, %r10;
	add.s64 	%rd8, %rd4, %rd7;
	ld.global.u8 	%rs2, [%rd8];
	mul.lo.s16 	%rs3, %rs2, %rs1;
	ld.global.u8 	%rs4, [%rd6+1];
	ld.global.u8 	%rs5, [%rd8+1];
	mad.lo.s16 	%rs6, %rs5, %rs4, %rs3;
	ld.global.u8 	%rs7, [%rd6+2];
	ld.global.u8 	%rs8, [%rd8+2];
	mad.lo.s16 	%rs9, %rs8, %rs7, %rs6;
	ld.global.u8 	%rs10, [%rd6+3];
	ld.global.u8 	%rs11, [%rd8+3];
	mad.lo.s16 	%rs12, %rs11, %rs10, %rs9;
	ld.global.u8 	%rs13, [%rd6+4];
	ld.global.u8 	%rs14, [%rd8+4];
	mad.lo.s16 	%rs15, %rs14, %rs13, %rs12;
	ld.global.u8 	%rs16, [%rd6+5];
	ld.global.u8 	%rs17, [%rd8+5];
	mad.lo.s16 	%rs18, %rs17, %rs16, %rs15;
	ld.global.u8 	%rs19, [%rd6+6];
	ld.global.u8 	%rs20, [%rd8+6];
	mad.lo.s16 	%rs21, %rs20, %rs19, %rs18;
	ld.global.u8 	%rs22, [%rd6+7];
	ld.global.u8 	%rs23, [%rd8+7];
	mad.lo.s16 	%rs24, %rs23, %rs22, %rs21;
	ld.global.u8 	%rs25, [%rd6+8];
	ld.global.u8 	%rs26, [%rd8+8];
	mad.lo.s16 	%rs27, %rs26, %rs25, %rs24;
	cvt.s64.s32 	%rd9, %r1;
	add.s64 	%rd10, %rd3, %rd9;
	st.global.u8 	[%rd10], %rs27;
$L__BB0_2:
	ret;

}


// ===== COMPILED SASS (sm_100) =====

	.target	sm_100

	.elftype	@"ET_EXEC"


//--------------------- .note.nv.tkinfo           --------------------------
	.section	.note.nv.tkinfo,"",@"SHT_NOTE"
	.sectionflags	@"SHF_NOTE_NV_TKINFO"
	.tkinfo
        /*0018*/ 	.word	0x00000002
        /*0030*/ 	.string	""
        /*0030*/ 	.string	"ptxas"
        /*0030*/ 	.string	"Cuda compilation tools, release 13.0, V13.0.88"
        /*0030*/ 	.string	"Build cuda_13.0.r13.0/compiler.36424714_0"
        /*0030*/ 	.string	"-arch sm_100 -m 64 "



//--------------------- .note.nv.cuinfo           --------------------------
	.section	.note.nv.cuinfo,"",@"SHT_NOTE"
	.sectionflags	@"SHF_NOTE_NV_CUINFO"
        /*0018*/ 	.short	0x0002
        /*001a*/ 	.short	0x0064
        /*001c*/ 	.short	0x0082
	.zero		2


//--------------------- .nv.info                  --------------------------
	.section	.nv.info,"",@"SHT_CUDA_INFO"
	.align	4


	//----- nvinfo : EIATTR_REGCOUNT
	.align		4
        /*0000*/ 	.byte	0x04, 0x2f
        /*0002*/ 	.short	(.L_1 - .L_0)
	.align		4
.L_0:
        /*0004*/ 	.word	index@(_Z24calculate_GramMatrix_GPUPhS_)
        /*0008*/ 	.word	0x0000001a


	//----- nvinfo : EIATTR_FRAME_SIZE
	.align		4
.L_1:
        /*000c*/ 	.byte	0x04, 0x11
        /*000e*/ 	.short	(.L_3 - .L_2)
	.align		4
.L_2:
        /*0010*/ 	.word	index@(_Z24calculate_GramMatrix_GPUPhS_)
        /*0014*/ 	.word	0x00000000


	//----- nvinfo : EIATTR_MIN_STACK_SIZE
	.align		4
.L_3:
        /*0018*/ 	.byte	0x04, 0x12
        /*001a*/ 	.short	(.L_5 - .L_4)
	.align		4
.L_4:
        /*001c*/ 	.word	index@(_Z24calculate_GramMatrix_GPUPhS_)
        /*0020*/ 	.word	0x00000000
.L_5:


//--------------------- .nv.compat                --------------------------
	.section	.nv.compat,"",@"SHT_CUDA_COMPAT_INFO"
	.align	4
        /*0000*/ 	.byte	0x02, 0x09, 0x00, 0x00, 0x02, 0x02, 0x01, 0x00, 0x02, 0x05, 0x05, 0x00, 0x03, 0x07, 0x01, 0x01
        /*0010*/ 	.byte	0x02, 0x03, 0x00, 0x00, 0x02, 0x06, 0x01, 0x00, 0x04, 0x0b, 0x08, 0x00, 0x09, 0x00, 0x00, 0x00
        /*0020*/ 	.byte	0x00, 0x00, 0x00, 0x00


//--------------------- .nv.info._Z24calculate_GramMatrix_GPUPhS_ --------------------------
	.section	.nv.info._Z24calculate_GramMatrix_GPUPhS_,"",@"SHT_CUDA_INFO"
	.sectionflags	@""
	.align	4


	//----- nvinfo : EIATTR_CUDA_API_VERSION
	.align		4
        /*0000*/ 	.byte	0x04, 0x37
        /*0002*/ 	.short	(.L_7 - .L_6)
.L_6:
        /*0004*/ 	.word	0x00000082


	//----- nvinfo : EIATTR_KPARAM_INFO
	.align		4
.L_7:
        /*0008*/ 	.byte	0x04, 0x17
        /*000a*/ 	.short	(.L_9 - .L_8)
.L_8:
        /*000c*/ 	.word	0x00000000
        /*0010*/ 	.short	0x0001
        /*0012*/ 	.short	0x0008
        /*0014*/ 	.byte	0x00, 0xf5, 0x21, 0x00


	//----- nvinfo : EIATTR_KPARAM_INFO
	.align		4
.L_9:
        /*0018*/ 	.byte	0x04, 0x17
        /*001a*/ 	.short	(.L_11 - .L_10)
.L_10:
        /*001c*/ 	.word	0x00000000
        /*0020*/ 	.short	0x0000
        /*0022*/ 	.short	0x0000
        /*0024*/ 	.byte	0x00, 0xf5, 0x21, 0x00


	//----- nvinfo : EIATTR_SPARSE_MMA_MASK
	.align		4
.L_11:
        /*0028*/ 	.byte	0x03, 0x50
        /*002a*/ 	.short	0x0000


	//----- nvinfo : EIATTR_MAXREG_COUNT
	.align		4
        /*002c*/ 	.byte	0x03, 0x1b
        /*002e*/ 	.short	0x00ff


	//----- nvinfo : EIATTR_MERCURY_ISA_VERSION
	.align		4
        /*0030*/ 	.byte	0x03, 0x5f
        /*0032*/ 	.short	0x0101


	//----- nvinfo : EIATTR_VRC_CTA_INIT_COUNT
	.align		4
        /*0034*/ 	.byte	0x02, 0x4a
	.zero		1
	.zero		1


	//----- nvinfo : EIATTR_EXIT_INSTR_OFFSETS
	.align		4
        /*0038*/ 	.byte	0x04, 0x1c
        /*003a*/ 	.short	(.L_13 - .L_12)


	//   ....[0]....
.L_12:
        /*003c*/ 	.word	0x00000060


	//   ....[1]....
        /*0040*/ 	.word	0x00000380


	//----- nvinfo : EIATTR_CBANK_PARAM_SIZE
	.align		4
.L_13:
        /*0044*/ 	.byte	0x03, 0x19
        /*0046*/ 	.short	0x0010


	//----- nvinfo : EIATTR_PARAM_CBANK
	.align		4
        /*0048*/ 	.byte	0x04, 0x0a
        /*004a*/ 	.short	(.L_15 - .L_14)
	.align		4
.L_14:
        /*004c*/ 	.word	index@(.nv.constant0._Z24calculate_GramMatrix_GPUPhS_)
        /*0050*/ 	.short	0x0380
        /*0052*/ 	.short	0x0010


	//----- nvinfo : EIATTR_SW_WAR
	.align		4
.L_15:
        /*0054*/ 	.byte	0x04, 0x36
        /*0056*/ 	.short	(.L_17 - .L_16)
.L_16:
        /*0058*/ 	.word	0x00000008
.L_17:


//--------------------- .nv.callgraph             --------------------------
	.section	.nv.callgraph,"",@"SHT_CUDA_CALLGRAPH"
	.align	4
	.sectionentsize	8
	.align		4
        /*0000*/ 	.word	0x00000000
	.align		4
        /*0004*/ 	.word	0xffffffff
	.align		4
        /*0008*/ 	.word	0x00000000
	.align		4
        /*000c*/ 	.word	0xfffffffe
	.align		4
        /*0010*/ 	.word	0x00000000
	.align		4
        /*0014*/ 	.word	0xfffffffd
	.align		4
        /*0018*/ 	.word	0x00000000
	.align		4
        /*001c*/ 	.word	0xfffffffc


//--------------------- .text._Z24calculate_GramMatrix_GPUPhS_ --------------------------
	.section	.text._Z24calculate_GramMatrix_GPUPhS_,"ax",@progbits
	.align	128
        .global         _Z24calculate_GramMatrix_GPUPhS_
        .type           _Z24calculate_GramMatrix_GPUPhS_,@function
        .size           _Z24calculate_GramMatrix_GPUPhS_,(.L_x_1 - _Z24calculate_GramMatrix_GPUPhS_)
        .other          _Z24calculate_GramMatrix_GPUPhS_,@"STO_CUDA_ENTRY STV_DEFAULT"
_Z24calculate_GramMatrix_GPUPhS_:
.text._Z24calculate_GramMatrix_GPUPhS_:
[----:B------:R-:W-:Y:S01]  /*0000*/  LDC R1, c[0x0][0x37c] ;  /* 0x0000df00ff017b82 */ /* 0x000fe20000000800 */
[----:B------:R-:W0:Y:S07]  /*0010*/  S2R R3, SR_TID.X ;  /* 0x0000000000037919 */ /* 0x000e2e0000002100 */
[----:B------:R-:W0:Y:S08]  /*0020*/  S2UR UR4, SR_CTAID.X ;  /* 0x00000000000479c3 */ /* 0x000e300000002500 */
[----:B------:R-:W0:Y:S02]  /*0030*/  LDC R0, c[0x0][0x360] ;  /* 0x0000d800ff007b82 */ /* 0x000e240000000800 */
[----:B0-----:R-:W-:-:S05]  /*0040*/  IMAD R0, R0, UR4, R3 ;  /* 0x0000000400007c24 */ /* 0x001fca000f8e0203 */
[----:B------:R-:W-:-:S13]  /*0050*/  ISETP.GT.AND P0, PT, R0, 0x8, PT ;  /* 0x000000080000780c */ /* 0x000fda0003f04270 */
[----:B------:R-:W-:Y:S05]  /*0060*/  @P0 EXIT ;  /* 0x000000000000094d */ /* 0x000fea0003800000 */
[----:B------:R-:W-:Y:S01]  /*0070*/  IMAD.HI R2, R0, 0x55555556, RZ ;  /* 0x5555555600027827 */ /* 0x000fe200078e02ff */
[----:B------:R-:W0:Y:S04]  /*0080*/  LDCU.128 UR8, c[0x0][0x380] ;  /* 0x00007000ff0877ac */ /* 0x000e280008000c00 */
[----:B------:R-:W-:Y:S01]  /*0090*/  LEA.HI R3, R2, R2, RZ, 0x1 ;  /* 0x0000000202037211 */ /* 0x000fe200078f08ff */
[----:B------:R-:W1:Y:S04]  /*00a0*/  LDCU.64 UR4, c[0x0][0x358] ;  /* 0x00006b00ff0477ac */ /* 0x000e680008000a00 */
[----:B------:R-:W-:-:S02]  /*00b0*/  IMAD R2, R3, -0x3, R0 ;  /* 0xfffffffd03027824 */ /* 0x000fc400078e0200 */
[----:B------:R-:W-:Y:S02]  /*00c0*/  IMAD R5, R3, 0x9, RZ ;  /* 0x0000000903057824 */ /* 0x000fe400078e02ff */
[----:B------:R-:W-:-:S03]  /*00d0*/  IMAD R3, R2, 0x9, RZ ;  /* 0x0000000902037824 */ /* 0x000fc600078e02ff */
[----:B0-----:R-:W-:Y:S02]  /*00e0*/  IADD3 R4, P0, PT, R5, UR8, RZ ;  /* 0x0000000805047c10 */ /* 0x001fe4000ff1e0ff */
[----:B------:R-:W-:Y:S02]  /*00f0*/  IADD3 R2, P1, PT, R3, UR8, RZ ;  /* 0x0000000803027c10 */ /* 0x000fe4000ff3e0ff */
[----:B------:R-:W-:Y:S02]  /*0100*/  LEA.HI.X.SX32 R5, R5, UR9, 0x1, P0 ;  /* 0x0000000905057c11 */ /* 0x000fe400080f0eff */
[----:B------:R-:W-:-:S03]  /*0110*/  LEA.HI.X.SX32 R3, R3, UR9, 0x1, P1 ;  /* 0x0000000903037c11 */ /* 0x000fc600088f0eff */
[----:B-1----:R-:W2:Y:S04]  /*0120*/  LDG.E.U8 R18, desc[UR4][R4.64] ;  /* 0x0000000404127981 */ /* 0x002ea8000c1e1100 */
[----:B------:R-:W2:Y:S04]  /*0130*/  LDG.E.U8 R19, desc[UR4][R2.64] ;  /* 0x0000000402137981 */ /* 0x000ea8000c1e1100 */
[----:B------:R-:W3:Y:S04]  /*0140*/  LDG.E.U8 R20, desc[UR4][R4.64+0x1] ;  /* 0x0000010404147981 */ /* 0x000ee8000c1e1100 */
[----:B------:R-:W3:Y:S04]  /*0150*/  LDG.E.U8 R21, desc[UR4][R2.64+0x1] ;  /* 0x0000010402157981 */ /* 0x000ee8000c1e1100 */
[----:B------:R-:W4:Y:S04]  /*0160*/  LDG.E.U8 R22, desc[UR4][R4.64+0x2] ;  /* 0x0000020404167981 */ /* 0x000f28000c1e1100 */
[----:B------:R-:W4:Y:S04]  /*0170*/  LDG.E.U8 R23, desc[UR4][R2.64+0x2] ;  /* 0x0000020402177981 */ /* 0x000f28000c1e1100 */
[----:B------:R-:W5:Y:S04]  /*0180*/  LDG.E.U8 R16, desc[UR4][R4.64+0x3] ;  /* 0x0000030404107981 */ /* 0x000f68000c1e1100 */
        /* <DEDUP_REMOVED lines=10> */
[----:B------:R0:W5:Y:S01]  /*0230*/  LDG.E.U8 R15, desc[UR4][R2.64+0x8] ;  /* 0x00000804020f7981 */ /* 0x000162000c1e1100 */
[----:B--2---:R-:W-:-:S05]  /*0240*/  IMAD R18, R18, R19, RZ ;  /* 0x0000001312127224 */ /* 0x004fca00078e02ff */
[----:B------:R-:W-:-:S05]  /*0250*/  PRMT R18, R18, 0x9910, RZ ;  /* 0x0000991012127816 */ /* 0x000fca00000000ff */
[----:B---3--:R-:W-:-:S05]  /*0260*/  IMAD R18, R20, R21, R18 ;  /* 0x0000001514127224 */ /* 0x008fca00078e0212 */
[----:B------:R-:W-:-:S05]  /*0270*/  PRMT R18, R18, 0x9910, RZ ;  /* 0x0000991012127816 */ /* 0x000fca00000000ff */
[----:B----4-:R-:W-:-:S05]  /*0280*/  IMAD R18, R22, R23, R18 ;  /* 0x0000001716127224 */ /* 0x010fca00078e0212 */
[----:B------:R-:W-:-:S05]  /*0290*/  PRMT R18, R18, 0x9910, RZ ;  /* 0x0000991012127816 */ /* 0x000fca00000000ff */
[----:B-----5:R-:W-:-:S05]  /*02a0*/  IMAD R16, R16, R17, R18 ;  /* 0x0000001110107224 */ /* 0x020fca00078e0212 */
[----:B0-----:R-:W-:-:S05]  /*02b0*/  PRMT R2, R16, 0x9910, RZ ;  /* 0x0000991010027816 */ /* 0x001fca00000000ff */
[----:B------:R-:W-:-:S05]  /*02c0*/  IMAD R2, R13, R14, R2 ;  /* 0x0000000e0d027224 */ /* 0x000fca00078e0202 */
[----:B------:R-:W-:-:S05]  /*02d0*/  PRMT R2, R2, 0x9910, RZ ;  /* 0x0000991002027816 */ /* 0x000fca00000000ff */
[----:B------:R-:W-:-:S05]  /*02e0*/  IMAD R2, R11, R12, R2 ;  /* 0x0000000c0b027224 */ /* 0x000fca00078e0202 */
[----:B------:R-:W-:-:S05]  /*02f0*/  PRMT R2, R2, 0x9910, RZ ;  /* 0x0000991002027816 */ /* 0x000fca00000000ff */
[----:B------:R-:W-:-:S05]  /*0300*/  IMAD R2, R9, R10, R2 ;  /* 0x0000000a09027224 */ /* 0x000fca00078e0202 */
[----:B------:R-:W-:-:S05]  /*0310*/  PRMT R2, R2, 0x9910, RZ ;  /* 0x0000991002027816 */ /* 0x000fca00000000ff */
[----:B------:R-:W-:-:S05]  /*0320*/  IMAD R2, R7, R8, R2 ;  /* 0x0000000807027224 */ /* 0x000fca00078e0202 */
[----:B------:R-:W-:Y:S02]  /*0330*/  PRMT R4, R2, 0x9910, RZ ;  /* 0x0000991002047816 */ /* 0x000fe400000000ff */
[----:B------:R-:W-:-:S03]  /*0340*/  IADD3 R2, P0, PT, R0, UR10, RZ ;  /* 0x0000000a00027c10 */ /* 0x000fc6000ff1e0ff */
[----:B------:R-:W-:Y:S01]  /*0350*/  IMAD R15, R6, R15, R4 ;  /* 0x0000000f060f7224 */ /* 0x000fe200078e0204 */
[----:B------:R-:W-:-:S05]  /*0360*/  LEA.HI.X.SX32 R3, R0, UR11, 0x1, P0 ;  /* 0x0000000b00037c11 */ /* 0x000fca00080f0eff */
[----:B------:R-:W-:Y:S01]  /*0370*/  STG.E.U8 desc[UR4][R2.64], R15 ;  /* 0x0000000f02007986 */ /* 0x000fe2000c101104 */
[----:B------:R-:W-:Y:S05]  /*0380*/  EXIT ;  /* 0x000000000000794d */ /* 0x000fea0003800000 */
.L_x_0:
[----:B------:R-:W-:-:S00]  /*0390*/  BRA `(.L_x_0) ;  /* 0xfffffffc00fc7947 */ /* 0x000fc0000383ffff */
[----:B------:R-:W-:-:S00]  /*03a0*/  NOP ;  /* 0x0000000000007918 */ /* 0x000fc00000000000 */
        /* <DEDUP_REMOVED lines=13> */
.L_x_1:


//--------------------- .nv.shared.reserved.0     --------------------------
	.section	.nv.shared.reserved.0,"aw",@nobits
	.weak		__nv_reservedSMEM_offset_0_alias
	.size		__nv_reservedSMEM_offset_0_alias, 0, 64
	.other		__nv_reservedSMEM_offset_0_alias,@"STO_CUDA_RESERVED_SHARED STV_DEFAULT"
__nv_reservedSMEM_offset_0_alias:
	.zero		0
	.zero		64


//--------------------- .nv.constant0._Z24calculate_GramMatrix_GPUPhS_ --------------------------
	.section	.nv.constant0._Z24calculate_GramMatrix_GPUPhS_,"a",@progbits
	.sectionflags	@""
	.align	4
.nv.constant0._Z24calculate_GramMatrix_GPUPhS_:
	.zero		912


//--------------------- SYMBOLS --------------------------

	.type		.nv.reservedSmem.offset0,@object
	.size		.nv.reservedSmem.offset0,0x4
